	.headerflags	@"EF_CUDA_TEXMODE_UNIFIED EF_CUDA_64BIT_ADDRESS EF_CUDA_ACCELERATORS EF_CUDA_SM90 EF_CUDA_VIRTUAL_SM(EF_CUDA_SM90)"
	.elftype	@"ET_EXEC"


//--------------------- .nv.info                  --------------------------
	.section	.nv.info,"",@"SHT_CUDA_INFO"
	.align	4


	//----- nvinfo : EIATTR_REGCOUNT
	.align		4
        /*0000*/ 	.byte	0x04, 0x2f
        /*0002*/ 	.short	(.L_1 - .L_0)
	.align		4
.L_0:
        /*0004*/ 	.word	index@(triton_poi_fused_7)
        /*0008*/ 	.word	0x0000001b


	//----- nvinfo : EIATTR_MIN_STACK_SIZE
	.align		4
.L_1:
        /*000c*/ 	.byte	0x04, 0x12
        /*000e*/ 	.short	(.L_3 - .L_2)
	.align		4
.L_2:
        /*0010*/ 	.word	index@(triton_poi_fused_7)
        /*0014*/ 	.word	0x00000000


	//----- nvinfo : EIATTR_FRAME_SIZE
	.align		4
.L_3:
        /*0018*/ 	.byte	0x04, 0x11
        /*001a*/ 	.short	(.L_5 - .L_4)
	.align		4
.L_4:
        /*001c*/ 	.word	index@(triton_poi_fused_7)
        /*0020*/ 	.word	0x00000000


	//----- nvinfo : EIATTR_MIN_STACK_SIZE
	.align		4
.L_5:
        /*0024*/ 	.byte	0x04, 0x12
        /*0026*/ 	.short	(.L_7 - .L_6)
	.align		4
.L_6:
        /*0028*/ 	.word	index@(triton_poi_fused_7)
        /*002c*/ 	.word	0x00000000
.L_7:


//--------------------- .nv.info.triton_poi_fused_7 --------------------------
	.section	.nv.info.triton_poi_fused_7,"",@"SHT_CUDA_INFO"
	.sectionflags	@""
	.align	4


	//----- nvinfo : EIATTR_CUDA_API_VERSION
	.align		4
        /*0000*/ 	.byte	0x04, 0x37
        /*0002*/ 	.short	(.L_9 - .L_8)
.L_8:
        /*0004*/ 	.word	0x0000007c


	//----- nvinfo : EIATTR_KPARAM_INFO
	.align		4
.L_9:
        /*0008*/ 	.byte	0x04, 0x17
        /*000a*/ 	.short	(.L_11 - .L_10)
.L_10:
        /*000c*/ 	.word	0x00000000
        /*0010*/ 	.short	0x0003
        /*0012*/ 	.short	0x0014
        /*0014*/ 	.byte	0x00, 0xf0, 0x11, 0x00


	//----- nvinfo : EIATTR_KPARAM_INFO
	.align		4
.L_11:
        /*0018*/ 	.byte	0x04, 0x17
        /*001a*/ 	.short	(.L_13 - .L_12)
.L_12:
        /*001c*/ 	.word	0x00000000
        /*0020*/ 	.short	0x0002
        /*0022*/ 	.short	0x0010
        /*0024*/ 	.byte	0x00, 0xf0, 0x11, 0x00


	//----- nvinfo : EIATTR_KPARAM_INFO
	.align		4
.L_13:
        /*0028*/ 	.byte	0x04, 0x17
        /*002a*/ 	.short	(.L_15 - .L_14)
.L_14:
        /*002c*/ 	.word	0x00000000
        /*0030*/ 	.short	0x0001
        /*0032*/ 	.short	0x0008
        /*0034*/ 	.byte	0x00, 0xf4, 0x21, 0x00


	//----- nvinfo : EIATTR_KPARAM_INFO
	.align		4
.L_15:
        /*0038*/ 	.byte	0x04, 0x17
        /*003a*/ 	.short	(.L_17 - .L_16)
.L_16:
        /*003c*/ 	.word	0x00000000
        /*0040*/ 	.short	0x0000
        /*0042*/ 	.short	0x0000
        /*0044*/ 	.byte	0x00, 0xf4, 0x21, 0x00


	//----- nvinfo : EIATTR_SPARSE_MMA_MASK
	.align		4
.L_17:
        /*0048*/ 	.byte	0x03, 0x50
        /*004a*/ 	.short	0x0000


	//----- nvinfo : EIATTR_MAXREG_COUNT
	.align		4
        /*004c*/ 	.byte	0x03, 0x1b
        /*004e*/ 	.short	0x00ff


	//----- nvinfo : EIATTR_EXIT_INSTR_OFFSETS
	.align		4
        /*0050*/ 	.byte	0x04, 0x1c
        /*0052*/ 	.short	(.L_19 - .L_18)


	//   ....[0]....
.L_18:
        /*0054*/ 	.word	0x00000550


	//   ....[1]....
        /*0058*/ 	.word	0x000005a0


	//----- nvinfo : EIATTR_REQNTID
	.align		4
.L_19:
        /*005c*/ 	.byte	0x04, 0x10
        /*005e*/ 	.short	(.L_21 - .L_20)
.L_20:
        /*0060*/ 	.word	0x00000080
        /*0064*/ 	.word	0x00000001
        /*0068*/ 	.word	0x00000001


	//----- nvinfo : EIATTR_CBANK_PARAM_SIZE
	.align		4
.L_21:
        /*006c*/ 	.byte	0x03, 0x19
        /*006e*/ 	.short	0x0018


	//----- nvinfo : EIATTR_PARAM_CBANK
	.align		4
        /*0070*/ 	.byte	0x04, 0x0a
        /*0072*/ 	.short	(.L_23 - .L_22)
	.align		4
.L_22:
        /*0074*/ 	.word	index@(.nv.constant0.triton_poi_fused_7)
        /*0078*/ 	.short	0x0210
        /*007a*/ 	.short	0x0018


	//----- nvinfo : EIATTR_SW_WAR
	.align		4
.L_23:
        /*007c*/ 	.byte	0x04, 0x36
        /*007e*/ 	.short	(.L_25 - .L_24)
.L_24:
        /*0080*/ 	.word	0x00000008
.L_25:


//--------------------- .nv.callgraph             --------------------------
	.section	.nv.callgraph,"",@"SHT_CUDA_CALLGRAPH"
	.align	4
	.sectionentsize	8
	.align		4
        /*0000*/ 	.word	0x00000000
	.align		4
        /*0004*/ 	.word	0xffffffff
	.align		4
        /*0008*/ 	.word	0x00000000
	.align		4
        /*000c*/ 	.word	0xfffffffe
	.align		4
        /*0010*/ 	.word	0x00000000
	.align		4
        /*0014*/ 	.word	0xfffffffd
	.align		4
        /*0018*/ 	.word	0x00000000
	.align		4
        /*001c*/ 	.word	0xfffffffc


//--------------------- .text.triton_poi_fused_7  --------------------------
	.section	.text.triton_poi_fused_7,"ax",@progbits
	.sectionflags	@"SHF_BARRIERS=1"
	.align	128
        .global         triton_poi_fused_7
        .type           triton_poi_fused_7,@function
        .size           triton_poi_fused_7,(.L_x_1 - triton_poi_fused_7)
        .other          triton_poi_fused_7,@"STO_CUDA_ENTRY STV_DEFAULT"
triton_poi_fused_7:
.text.triton_poi_fused_7:
[----:B------:R-:W0:Y:S02]  /*0000*/  LDC R1, c[0x0][0x28] ;  /* 0x00000a00ff017b82 */ /* 0x000e240000000800 */
[----:B------:R-:W1:Y:S01]  /*0010*/  S2R R16, SR_CTAID.Z ;  /* 0x0000000000107919 */ /* 0x000e620000002700 */
[----:B------:R-:W1:Y:S01]  /*0020*/  S2UR UR4, SR_CTAID.Y ;  /* 0x00000000000479c3 */ /* 0x000e620000002600 */
[----:B------:R-:W-:Y:S01]  /*0030*/  CS2R R6, SRZ ;  /* 0x0000000000067805 */ /* 0x000fe2000001ff00 */
[----:B------:R-:W-:Y:S01]  /*0040*/  ULDC.64 UR6, c[0x0][0x208] ;  /* 0x0000820000067ab9 */ /* 0x000fe20000000a00 */
[----:B------:R-:W2:Y:S01]  /*0050*/  S2R R2, SR_CTAID.X ;  /* 0x0000000000027919 */ /* 0x000ea20000002500 */
[----:B------:R-:W3:Y:S04]  /*0060*/  S2R R0, SR_TID.X ;  /* 0x0000000000007919 */ /* 0x000ee80000002100 */
[----:B------:R-:W1:Y:S08]  /*0070*/  LDC R3, c[0x0][0x10] ;  /* 0x00000400ff037b82 */ /* 0x000e700000000800 */
[----:B------:R-:W4:Y:S01]  /*0080*/  LDC.64 R8, c[0x0][0x210] ;  /* 0x00008400ff087b82 */ /* 0x000f220000000a00 */
[----:B-1----:R-:W-:-:S02]  /*0090*/  IMAD R16, R16, R3, UR4 ;  /* 0x0000000410107e24 */ /* 0x002fc4000f8e0203 */
[----:B--2---:R-:W-:Y:S02]  /*00a0*/  IMAD.SHL.U32 R2, R2, 0x10, RZ ;  /* 0x0000001002027824 */ /* 0x004fe400078e00ff */
[----:B------:R-:W-:Y:S02]  /*00b0*/  IMAD.SHL.U32 R16, R16, 0x40, RZ ;  /* 0x0000004010107824 */ /* 0x000fe400078e00ff */
[----:B---3--:R-:W-:Y:S01]  /*00c0*/  IMAD.SHL.U32 R3, R0, 0x4, RZ ;  /* 0x0000000400037824 */ /* 0x008fe200078e00ff */
[----:B------:R-:W-:-:S04]  /*00d0*/  SHF.R.U32.HI R17, RZ, 0x2, R0 ;  /* 0x00000002ff117819 */ /* 0x000fc80000011600 */
[----:B------:R-:W-:Y:S02]  /*00e0*/  LOP3.LUT R11, R2, 0xc, R3, 0xf8, !PT ;  /* 0x0000000c020b7812 */ /* 0x000fe400078ef803 */
[----:B------:R-:W-:Y:S02]  /*00f0*/  SGXT.U32 R17, R17, 0x5 ;  /* 0x000000051111781a */ /* 0x000fe40000000000 */
[----:B------:R-:W-:Y:S02]  /*0100*/  ISETP.GE.AND P0, PT, R11, 0x10, PT ;  /* 0x000000100b00780c */ /* 0x000fe40003f06270 */
[----:B------:R-:W-:Y:S02]  /*0110*/  LOP3.LUT R5, R16, R17, RZ, 0xfc, !PT ;  /* 0x0000001110057212 */ /* 0x000fe400078efcff */
[----:B------:R-:W-:Y:S02]  /*0120*/  LOP3.LUT R10, R16, 0x20, R17, 0xfe, !PT ;  /* 0x00000020100a7812 */ /* 0x000fe400078efe11 */
[C---:B------:R-:W-:Y:S01]  /*0130*/  ISETP.LT.AND P1, PT, R5.reuse, 0x10000, !P0 ;  /* 0x000100000500780c */ /* 0x040fe20004721270 */
[--C-:B------:R-:W-:Y:S01]  /*0140*/  IMAD R13, R5, 0x10, R11.reuse ;  /* 0x00000010050d7824 */ /* 0x100fe200078e020b */
[C---:B------:R-:W-:Y:S01]  /*0150*/  ISETP.LT.AND P0, PT, R10.reuse, 0x10000, !P0 ;  /* 0x000100000a00780c */ /* 0x040fe20004701270 */
[----:B------:R-:W-:Y:S01]  /*0160*/  IMAD R15, R10, 0x10, R11 ;  /* 0x000000100a0f7824 */ /* 0x000fe200078e020b */
[----:B------:R-:W-:Y:S01]  /*0170*/  CS2R R4, SRZ ;  /* 0x0000000000047805 */ /* 0x000fe2000001ff00 */
[----:B----4-:R-:W-:Y:S01]  /*0180*/  IMAD.WIDE R12, R13, 0x4, R8 ;  /* 0x000000040d0c7825 */ /* 0x010fe200078e0208 */
[----:B------:R-:W-:-:S03]  /*0190*/  CS2R R10, SRZ ;  /* 0x00000000000a7805 */ /* 0x000fc6000001ff00 */
[----:B------:R-:W-:Y:S01]  /*01a0*/  IMAD.WIDE R14, R15, 0x4, R8 ;  /* 0x000000040f0e7825 */ /* 0x000fe200078e0208 */
[----:B------:R-:W-:-:S03]  /*01b0*/  CS2R R8, SRZ ;  /* 0x0000000000087805 */ /* 0x000fc6000001ff00 */
[----:B------:R1:W2:Y:S04]  /*01c0*/  @P1 LDG.E.EL.128 R4, desc[UR6][R12.64] ;  /* 0x000000060c041981 */ /* 0x0002a8000c2e1d00 */
[----:B------:R-:W3:Y:S01]  /*01d0*/  @P0 LDG.E.EL.128 R8, desc[UR6][R14.64] ;  /* 0x000000060e080981 */ /* 0x000ee2000c2e1d00 */
[----:B------:R-:W4:Y:S01]  /*01e0*/  S2UR UR5, SR_CgaCtaId ;  /* 0x00000000000579c3 */ /* 0x000f220000008800 */
[----:B------:R-:W-:Y:S01]  /*01f0*/  IMAD.SHL.U32 R18, R0, 0x100, RZ ;  /* 0x0000010000127824 */ /* 0x000fe200078e00ff */
[----:B------:R-:W-:Y:S01]  /*0200*/  UMOV UR4, 0x400 ;  /* 0x0000040000047882 */ /* 0x000fe20000000000 */
[----:B-1----:R-:W-:-:S03]  /*0210*/  SHF.R.U32.HI R12, RZ, 0x2, R0 ;  /* 0x00000002ff0c7819 */ /* 0x002fc60000011600 */
[----:B------:R-:W-:Y:S02]  /*0220*/  LOP3.LUT R18, R18, 0x300, RZ, 0xc0, !PT ;  /* 0x0000030012127812 */ /* 0x000fe400078ec0ff */
[----:B------:R-:W-:Y:S02]  /*0230*/  LOP3.LUT R12, R12, 0x1c, RZ, 0xc0, !PT ;  /* 0x0000001c0c0c7812 */ /* 0x000fe400078ec0ff */
[C---:B------:R-:W-:Y:S02]  /*0240*/  LOP3.LUT R17, R18.reuse, R17, RZ, 0xfc, !PT ;  /* 0x0000001112117212 */ /* 0x040fe400078efcff */
[C---:B------:R-:W-:Y:S02]  /*0250*/  LOP3.LUT R20, R18.reuse, 0x40, RZ, 0xfc, !PT ;  /* 0x0000004012147812 */ /* 0x040fe400078efcff */
[C---:B------:R-:W-:Y:S02]  /*0260*/  LOP3.LUT R22, R18.reuse, 0x80, RZ, 0xfc, !PT ;  /* 0x0000008012167812 */ /* 0x040fe400078efcff */
[----:B------:R-:W-:-:S02]  /*0270*/  LOP3.LUT R24, R18, 0xc0, RZ, 0xfc, !PT ;  /* 0x000000c012187812 */ /* 0x000fc400078efcff */
[-C--:B------:R-:W-:Y:S02]  /*0280*/  LEA.HI R18, R18, R17.reuse, RZ, 0x1c ;  /* 0x0000001112127211 */ /* 0x080fe400078fe0ff */
[-C--:B------:R-:W-:Y:S02]  /*0290*/  LEA.HI R20, R20, R17.reuse, RZ, 0x1c ;  /* 0x0000001114147211 */ /* 0x080fe400078fe0ff */
[-C--:B------:R-:W-:Y:S01]  /*02a0*/  LEA.HI R22, R22, R17.reuse, RZ, 0x1c ;  /* 0x0000001116167211 */ /* 0x080fe200078fe0ff */
[----:B----4-:R-:W-:Y:S01]  /*02b0*/  UPRMT UR4, UR5, 0x654, UR4 ;  /* 0x0000065405047896 */ /* 0x010fe20008000004 */
[----:B------:R-:W-:Y:S02]  /*02c0*/  LEA.HI R24, R24, R17, RZ, 0x1c ;  /* 0x0000001118187211 */ /* 0x000fe400078fe0ff */
[----:B------:R-:W-:Y:S02]  /*02d0*/  LOP3.LUT R17, R3, 0x1fc, RZ, 0xc0, !PT ;  /* 0x000001fc03117812 */ /* 0x000fe400078ec0ff */
[----:B------:R-:W-:-:S02]  /*02e0*/  LOP3.LUT R3, R16, 0x3c, R3, 0xf8, !PT ;  /* 0x0000003c10037812 */ /* 0x000fc400078ef803 */
[----:B------:R-:W-:Y:S01]  /*02f0*/  LEA R19, R18, UR4, 0x2 ;  /* 0x0000000412137c11 */ /* 0x000fe2000f8e10ff */
[----:B------:R-:W-:Y:S01]  /*0300*/  IMAD.IADD R12, R17, 0x1, R12 ;  /* 0x00000001110c7824 */ /* 0x000fe200078e020c */
[----:B------:R-:W-:Y:S02]  /*0310*/  LEA R20, R20, UR4, 0x2 ;  /* 0x0000000414147c11 */ /* 0x000fe4000f8e10ff */
[----:B------:R-:W-:Y:S02]  /*0320*/  LEA R21, R22, UR4, 0x2 ;  /* 0x0000000416157c11 */ /* 0x000fe4000f8e10ff */
[----:B------:R-:W-:Y:S02]  /*0330*/  LEA R24, R24, UR4, 0x2 ;  /* 0x0000000418187c11 */ /* 0x000fe4000f8e10ff */
[----:B------:R-:W-:Y:S02]  /*0340*/  LEA R12, R12, UR4, 0x2 ;  /* 0x000000040c0c7c11 */ /* 0x000fe4000f8e10ff */
[----:B------:R-:W-:-:S02]  /*0350*/  SHF.R.U32.HI R0, RZ, 0x4, R0 ;  /* 0x00000004ff007819 */ /* 0x000fc40000011600 */
[----:B------:R-:W-:Y:S01]  /*0360*/  ISETP.GE.AND P0, PT, R3, 0x10000, PT ;  /* 0x000100000300780c */ /* 0x000fe20003f06270 */
[----:B--2---:R-:W-:Y:S04]  /*0370*/  STS [R19], R4 ;  /* 0x0000000413007388 */ /* 0x004fe80000000800 */
[----:B------:R1:W-:Y:S04]  /*0380*/  STS [R20+0x100], R5 ;  /* 0x0001000514007388 */ /* 0x0003e80000000800 */
[----:B------:R2:W-:Y:S04]  /*0390*/  STS [R21+0x200], R6 ;  /* 0x0002000615007388 */ /* 0x0005e80000000800 */
[----:B------:R4:W-:Y:S01]  /*03a0*/  STS [R24+0x300], R7 ;  /* 0x0003000718007388 */ /* 0x0009e20000000800 */
[----:B-1----:R-:W1:Y:S03]  /*03b0*/  LDC.64 R4, c[0x0][0x218] ;  /* 0x00008600ff047b82 */ /* 0x002e660000000a00 */
[----:B---3--:R-:W-:Y:S01]  /*03c0*/  STS [R19+0x80], R8 ;  /* 0x0000800813007388 */ /* 0x008fe20000000800 */
[----:B--2---:R-:W-:-:S03]  /*03d0*/  SHF.R.S32.HI R6, RZ, 0x1f, R3 ;  /* 0x0000001fff067819 */ /* 0x004fc60000011403 */
[----:B------:R-:W-:Y:S01]  /*03e0*/  STS [R20+0x180], R9 ;  /* 0x0001800914007388 */ /* 0x000fe20000000800 */
[----:B------:R-:W-:-:S03]  /*03f0*/  LEA.HI R6, R6, R3, RZ, 0x7 ;  /* 0x0000000306067211 */ /* 0x000fc600078f38ff */
[----:B------:R-:W-:Y:S01]  /*0400*/  STS [R21+0x280], R10 ;  /* 0x0002800a15007388 */ /* 0x000fe20000000800 */
[----:B----4-:R-:W-:Y:S01]  /*0410*/  SGXT.U32 R7, R0, 0x3 ;  /* 0x000000030007781a */ /* 0x010fe20000000000 */
[C---:B------:R-:W-:Y:S02]  /*0420*/  IMAD.SHL.U32 R0, R6.reuse, 0x10, RZ ;  /* 0x0000001006007824 */ /* 0x040fe400078e00ff */
[----:B------:R-:W-:Y:S01]  /*0430*/  STS [R24+0x380], R11 ;  /* 0x0003800b18007388 */ /* 0x000fe20000000800 */
[----:B------:R-:W-:Y:S02]  /*0440*/  LOP3.LUT R6, R6, 0xffffff80, RZ, 0xc0, !PT ;  /* 0xffffff8006067812 */ /* 0x000fe400078ec0ff */
[----:B------:R-:W-:Y:S01]  /*0450*/  LOP3.LUT R7, R2, R7, RZ, 0xfc, !PT ;  /* 0x0000000702077212 */ /* 0x000fe200078efcff */
[----:B------:R-:W-:Y:S01]  /*0460*/  BAR.SYNC.DEFER_BLOCKING 0x0 ;  /* 0x0000000000007b1d */ /* 0x000fe20000010000 */
[----:B------:R-:W-:Y:S02]  /*0470*/  LOP3.LUT R0, R0, 0xfffff800, RZ, 0xc0, !PT ;  /* 0xfffff80000007812 */ /* 0x000fe400078ec0ff */
[----:B------:R-:W-:-:S02]  /*0480*/  LOP3.LUT R2, R17, 0x200, RZ, 0xfc, !PT ;  /* 0x0000020011027812 */ /* 0x000fc400078efcff */
[----:B------:R-:W-:Y:S02]  /*0490*/  IADD3 R6, R0, R3, -R6 ;  /* 0x0000000300067210 */ /* 0x000fe40007ffe806 */
[C---:B------:R-:W-:Y:S02]  /*04a0*/  LOP3.LUT R0, R7.reuse, 0x8, RZ, 0xfc, !PT ;  /* 0x0000000807007812 */ /* 0x040fe400078efcff */
[----:B------:R-:W-:Y:S01]  /*04b0*/  SHF.R.U32.HI R2, RZ, 0x4, R2 ;  /* 0x00000004ff027819 */ /* 0x000fe20000011602 */
[C---:B------:R-:W-:Y:S01]  /*04c0*/  IMAD R3, R7.reuse, 0x80, R6 ;  /* 0x0000008007037824 */ /* 0x040fe200078e0206 */
[----:B------:R-:W-:Y:S02]  /*04d0*/  ISETP.LT.AND P1, PT, R7, 0x10, !P0 ;  /* 0x000000100700780c */ /* 0x000fe40004721270 */
[----:B------:R-:W-:Y:S02]  /*04e0*/  ISETP.LT.AND P0, PT, R0, 0x10, !P0 ;  /* 0x000000100000780c */ /* 0x000fe40004701270 */
[----:B------:R-:W-:-:S05]  /*04f0*/  LOP3.LUT R2, R2, 0x3c, RZ, 0xc0, !PT ;  /* 0x0000003c02027812 */ /* 0x000fca00078ec0ff */
[----:B------:R-:W-:Y:S02]  /*0500*/  IMAD.IADD R17, R17, 0x1, R2 ;  /* 0x0000000111117824 */ /* 0x000fe400078e0202 */
[----:B-1----:R-:W-:Y:S01]  /*0510*/  IMAD.WIDE R2, R3, 0x4, R4 ;  /* 0x0000000403027825 */ /* 0x002fe200078e0204 */
[----:B------:R-:W1:Y:S02]  /*0520*/  LDS.128 R12, [R12] ;  /* 0x000000000c0c7984 */ /* 0x000e640000000c00 */
[----:B------:R-:W-:Y:S02]  /*0530*/  LEA R17, R17, UR4, 0x2 ;  /* 0x0000000411117c11 */ /* 0x000fe4000f8e10ff */
[----:B-1----:R1:W-:Y:S01]  /*0540*/  @P1 STG.E.128 desc[UR6][R2.64], R12 ;  /* 0x0000000c02001986 */ /* 0x0023e2000c101d06 */
[----:B------:R-:W-:Y:S05]  /*0550*/  @!P0 EXIT ;  /* 0x000000000000894d */ /* 0x000fea0003800000 */
[----:B------:R-:W0:Y:S01]  /*0560*/  LDS.128 R16, [R17+0x800] ;  /* 0x0008000011107984 */ /* 0x000e220000000c00 */
[----:B-1----:R-:W-:-:S04]  /*0570*/  IMAD R3, R0, 0x80, R6 ;  /* 0x0000008000037824 */ /* 0x002fc800078e0206 */
[----:B------:R-:W-:-:S05]  /*0580*/  IMAD.WIDE R4, R3, 0x4, R4 ;  /* 0x0000000403047825 */ /* 0x000fca00078e0204 */
[----:B0-----:R-:W-:Y:S01]  /*0590*/  STG.E.128 desc[UR6][R4.64], R16 ;  /* 0x0000001004007986 */ /* 0x001fe2000c101d06 */
[----:B------:R-:W-:Y:S05]  /*05a0*/  EXIT ;  /* 0x000000000000794d */ /* 0x000fea0003800000 */
.L_x_0:
[----:B------:R-:W-:-:S00]  /*05b0*/  BRA `(.L_x_0) ;  /* 0xfffffffc00fc7947 */ /* 0x000fc0000383ffff */
[----:B------:R-:W-:-:S00]  /*05c0*/  NOP ;  /* 0x0000000000007918 */ /* 0x000fc00000000000 */
        /* <DEDUP_REMOVED lines=11> */
.L_x_1:


//--------------------- .nv.shared.triton_poi_fused_7 --------------------------
	.section	.nv.shared.triton_poi_fused_7,"aw",@nobits
	.sectionflags	@""
	.align	16
	.zero		1024


//--------------------- .nv.constant0.triton_poi_fused_7 --------------------------
	.section	.nv.constant0.triton_poi_fused_7,"a",@progbits
	.sectionflags	@""
	.align	4
.nv.constant0.triton_poi_fused_7:
	.zero		552
